//
// Generated by NVIDIA NVVM Compiler
//
// Compiler Build ID: CL-36424714
// Cuda compilation tools, release 13.0, V13.0.88
// Based on NVVM 20.0.0
//

.version 9.0
.target sm_100
.address_size 64

	// .globl	kernel_000000

.visible .entry kernel_000000(
	.param .u64 .ptr .align 1 kernel_000000_param_0
)
{


	ret;

}


// ===== COMPILED SASS (sm_100) =====

	.target	sm_100

	.elftype	@"ET_EXEC"


//--------------------- .note.nv.tkinfo           --------------------------
	.section	.note.nv.tkinfo,"",@"SHT_NOTE"
	.sectionflags	@"SHF_NOTE_NV_TKINFO"
	.tkinfo
        /*0018*/ 	.word	0x00000002
        /*0030*/ 	.string	""
        /*0030*/ 	.string	"ptxas"
        /*0030*/ 	.string	"Cuda compilation tools, release 13.0, V13.0.88"
        /*0030*/ 	.string	"Build cuda_13.0.r13.0/compiler.36424714_0"
        /*0030*/ 	.string	"-arch sm_100 -m 64 "



//--------------------- .note.nv.cuinfo           --------------------------
	.section	.note.nv.cuinfo,"",@"SHT_NOTE"
	.sectionflags	@"SHF_NOTE_NV_CUINFO"
        /*0018*/ 	.short	0x0002
        /*001a*/ 	.short	0x0064
        /*001c*/ 	.short	0x0082
	.zero		2


//--------------------- .nv.info                  --------------------------
	.section	.nv.info,"",@"SHT_CUDA_INFO"
	.align	4


	//----- nvinfo : EIATTR_REGCOUNT
	.align		4
        /*0000*/ 	.byte	0x04, 0x2f
        /*0002*/ 	.short	(.L_1 - .L_0)
	.align		4
.L_0:
        /*0004*/ 	.word	index@(kernel_000000)
        /*0008*/ 	.word	0x00000004


	//----- nvinfo : EIATTR_FRAME_SIZE
	.align		4
.L_1:
        /*000c*/ 	.byte	0x04, 0x11
        /*000e*/ 	.short	(.L_3 - .L_2)
	.align		4
.L_2:
        /*0010*/ 	.word	index@(kernel_000000)
        /*0014*/ 	.word	0x00000000


	//----- nvinfo : EIATTR_MIN_STACK_SIZE
	.align		4
.L_3:
        /*0018*/ 	.byte	0x04, 0x12
        /*001a*/ 	.short	(.L_5 - .L_4)
	.align		4
.L_4:
        /*001c*/ 	.word	index@(kernel_000000)
        /*0020*/ 	.word	0x00000000
.L_5:


//--------------------- .nv.compat                --------------------------
	.section	.nv.compat,"",@"SHT_CUDA_COMPAT_INFO"
	.align	4
        /*0000*/ 	.byte	0x02, 0x09, 0x00, 0x00, 0x02, 0x02, 0x01, 0x00, 0x02, 0x05, 0x05, 0x00, 0x03, 0x07, 0x01, 0x01
        /*0010*/ 	.byte	0x02, 0x03, 0x00, 0x00, 0x02, 0x06, 0x01, 0x00, 0x04, 0x0b, 0x08, 0x00, 0x09, 0x00, 0x00, 0x00
        /*0020*/ 	.byte	0x00, 0x00, 0x00, 0x00


//--------------------- .nv.info.kernel_000000    --------------------------
	.section	.nv.info.kernel_000000,"",@"SHT_CUDA_INFO"
	.sectionflags	@""
	.align	4


	//----- nvinfo : EIATTR_CUDA_API_VERSION
	.align		4
        /*0000*/ 	.byte	0x04, 0x37
        /*0002*/ 	.short	(.L_7 - .L_6)
.L_6:
        /*0004*/ 	.word	0x00000082


	//----- nvinfo : EIATTR_KPARAM_INFO
	.align		4
.L_7:
        /*0008*/ 	.byte	0x04, 0x17
        /*000a*/ 	.short	(.L_9 - .L_8)
.L_8:
        /*000c*/ 	.word	0x00000000
        /*0010*/ 	.short	0x0000
        /*0012*/ 	.short	0x0000
        /*0014*/ 	.byte	0x00, 0xf5, 0x21, 0x00


	//----- nvinfo : EIATTR_SPARSE_MMA_MASK
	.align		4
.L_9:
        /*0018*/ 	.byte	0x03, 0x50
        /*001a*/ 	.short	0x0000


	//----- nvinfo : EIATTR_MAXREG_COUNT
	.align		4
        /*001c*/ 	.byte	0x03, 0x1b
        /*001e*/ 	.short	0x00ff


	//----- nvinfo : EIATTR_MERCURY_ISA_VERSION
	.align		4
        /*0020*/ 	.byte	0x03, 0x5f
        /*0022*/ 	.short	0x0101


	//----- nvinfo : EIATTR_VRC_CTA_INIT_COUNT
	.align		4
        /*0024*/ 	.byte	0x02, 0x4a
	.zero		1
	.zero		1


	//----- nvinfo : EIATTR_EXIT_INSTR_OFFSETS
	.align		4
        /*0028*/ 	.byte	0x04, 0x1c
        /*002a*/ 	.short	(.L_11 - .L_10)


	//   ....[0]....
.L_10:
        /*002c*/ 	.word	0x00000010


	//----- nvinfo : EIATTR_CBANK_PARAM_SIZE
	.align		4
.L_11:
        /*0030*/ 	.byte	0x03, 0x19
        /*0032*/ 	.short	0x0008


	//----- nvinfo : EIATTR_PARAM_CBANK
	.align		4
        /*0034*/ 	.byte	0x04, 0x0a
        /*0036*/ 	.short	(.L_13 - .L_12)
	.align		4
.L_12:
        /*0038*/ 	.word	index@(.nv.constant0.kernel_000000)
        /*003c*/ 	.short	0x0380
        /*003e*/ 	.short	0x0008


	//----- nvinfo : EIATTR_SW_WAR
	.align		4
.L_13:
        /*0040*/ 	.byte	0x04, 0x36
        /*0042*/ 	.short	(.L_15 - .L_14)
.L_14:
        /*0044*/ 	.word	0x00000008
.L_15:


//--------------------- .nv.callgraph             --------------------------
	.section	.nv.callgraph,"",@"SHT_CUDA_CALLGRAPH"
	.align	4
	.sectionentsize	8
	.align		4
        /*0000*/ 	.word	0x00000000
	.align		4
        /*0004*/ 	.word	0xffffffff
	.align		4
        /*0008*/ 	.word	0x00000000
	.align		4
        /*000c*/ 	.word	0xfffffffe
	.align		4
        /*0010*/ 	.word	0x00000000
	.align		4
        /*0014*/ 	.word	0xfffffffd
	.align		4
        /*0018*/ 	.word	0x00000000
	.align		4
        /*001c*/ 	.word	0xfffffffc


//--------------------- .text.kernel_000000       --------------------------
	.section	.text.kernel_000000,"ax",@progbits
	.align	128
        .global         kernel_000000
        .type           kernel_000000,@function
        .size           kernel_000000,(.L_x_1 - kernel_000000)
        .other          kernel_000000,@"STO_CUDA_ENTRY STV_DEFAULT"
kernel_000000:
.text.kernel_000000:
[----:B------:R-:W-:Y:S01]  /*0000*/  LDC R1, c[0x0][0x37c] ;  /* 0x0000df00ff017b82 */ /* 0x000fe20000000800 */
[----:B------:R-:W-:Y:S05]  /*0010*/  EXIT ;  /* 0x000000000000794d */ /* 0x000fea0003800000 */
.L_x_0:
[----:B------:R-:W-:-:S00]  /*0020*/  BRA `(.L_x_0) ;  /* 0xfffffffc00fc7947 */ /* 0x000fc0000383ffff */
[----:B------:R-:W-:-:S00]  /*0030*/  NOP ;  /* 0x0000000000007918 */ /* 0x000fc00000000000 */
        /* <DEDUP_REMOVED lines=12> */
.L_x_1:


//--------------------- .nv.shared.reserved.0     --------------------------
	.section	.nv.shared.reserved.0,"aw",@nobits
	.weak		__nv_reservedSMEM_offset_0_alias
	.size		__nv_reservedSMEM_offset_0_alias, 0, 64
	.other		__nv_reservedSMEM_offset_0_alias,@"STO_CUDA_RESERVED_SHARED STV_DEFAULT"
__nv_reservedSMEM_offset_0_alias:
	.zero		0
	.zero		64


//--------------------- .nv.constant0.kernel_000000 --------------------------
	.section	.nv.constant0.kernel_000000,"a",@progbits
	.sectionflags	@""
	.align	4
.nv.constant0.kernel_000000:
	.zero		904


//--------------------- SYMBOLS --------------------------

	.type		.nv.reservedSmem.offset0,@object
	.size		.nv.reservedSmem.offset0,0x4
